//
// Generated by NVIDIA NVVM Compiler
//
// Compiler Build ID: CL-36424714
// Cuda compilation tools, release 13.0, V13.0.88
// Based on NVVM 20.0.0
//

.version 9.0
.target sm_100
.address_size 64

	// .globl	_Z16reduction_kernelPKfPfi
// _ZZ16reduction_kernelPKfPfiE12partial_sums has been demoted

.visible .entry _Z16reduction_kernelPKfPfi(
	.param .u64 .ptr .align 1 _Z16reduction_kernelPKfPfi_param_0,
	.param .u64 .ptr .align 1 _Z16reduction_kernelPKfPfi_param_1,
	.param .u32 _Z16reduction_kernelPKfPfi_param_2
)
{
	.reg .pred 	%p<6>;
	.reg .b32 	%r<14>;
	.reg .b32 	%f<9>;
	.reg .b64 	%rd<9>;
	// demoted variable
	.shared .align 4 .b8 _ZZ16reduction_kernelPKfPfiE12partial_sums[1024];
	ld.param.u64 	%rd1, [_Z16reduction_kernelPKfPfi_param_0];
	ld.param.u64 	%rd2, [_Z16reduction_kernelPKfPfi_param_1];
	ld.param.u32 	%r8, [_Z16reduction_kernelPKfPfi_param_2];
	mov.u32 	%r1, %tid.x;
	mov.u32 	%r2, %ctaid.x;
	mov.u32 	%r13, %ntid.x;
	mad.lo.s32 	%r4, %r2, %r13, %r1;
	setp.ge.s32 	%p1, %r4, %r8;
	mov.f32 	%f8, 0f00000000;
	@%p1 bra 	$L__BB0_2;
	cvta.to.global.u64 	%rd3, %rd1;
	mul.wide.s32 	%rd4, %r4, 4;
	add.s64 	%rd5, %rd3, %rd4;
	ld.global.f32 	%f8, [%rd5];
$L__BB0_2:
	shl.b32 	%r9, %r1, 2;
	mov.u32 	%r10, _ZZ16reduction_kernelPKfPfiE12partial_sums;
	add.s32 	%r5, %r10, %r9;
	st.shared.f32 	[%r5], %f8;
	bar.sync 	0;
	setp.lt.u32 	%p2, %r13, 2;
	@%p2 bra 	$L__BB0_6;
$L__BB0_3:
	shr.u32 	%r7, %r13, 1;
	setp.ge.u32 	%p3, %r1, %r7;
	@%p3 bra 	$L__BB0_5;
	shl.b32 	%r11, %r7, 2;
	add.s32 	%r12, %r5, %r11;
	ld.shared.f32 	%f4, [%r12];
	ld.shared.f32 	%f5, [%r5];
	add.f32 	%f6, %f4, %f5;
	st.shared.f32 	[%r5], %f6;
$L__BB0_5:
	bar.sync 	0;
	setp.gt.u32 	%p4, %r13, 3;
	mov.u32 	%r13, %r7;
	@%p4 bra 	$L__BB0_3;
$L__BB0_6:
	setp.ne.s32 	%p5, %r1, 0;
	@%p5 bra 	$L__BB0_8;
	ld.shared.f32 	%f7, [_ZZ16reduction_kernelPKfPfiE12partial_sums];
	cvta.to.global.u64 	%rd6, %rd2;
	mul.wide.u32 	%rd7, %r2, 4;
	add.s64 	%rd8, %rd6, %rd7;
	st.global.f32 	[%rd8], %f7;
$L__BB0_8:
	ret;

}


// ===== COMPILED SASS (sm_100) =====

	.target	sm_100

	.elftype	@"ET_EXEC"


//--------------------- .note.nv.tkinfo           --------------------------
	.section	.note.nv.tkinfo,"",@"SHT_NOTE"
	.sectionflags	@"SHF_NOTE_NV_TKINFO"
	.tkinfo
        /*0018*/ 	.word	0x00000002
        /*0030*/ 	.string	""
        /*0030*/ 	.string	"ptxas"
        /*0030*/ 	.string	"Cuda compilation tools, release 13.0, V13.0.88"
        /*0030*/ 	.string	"Build cuda_13.0.r13.0/compiler.36424714_0"
        /*0030*/ 	.string	"-arch sm_100 -m 64 "



//--------------------- .note.nv.cuinfo           --------------------------
	.section	.note.nv.cuinfo,"",@"SHT_NOTE"
	.sectionflags	@"SHF_NOTE_NV_CUINFO"
        /*0018*/ 	.short	0x0002
        /*001a*/ 	.short	0x0064
        /*001c*/ 	.short	0x0082
	.zero		2


//--------------------- .nv.info                  --------------------------
	.section	.nv.info,"",@"SHT_CUDA_INFO"
	.align	4


	//----- nvinfo : EIATTR_REGCOUNT
	.align		4
        /*0000*/ 	.byte	0x04, 0x2f
        /*0002*/ 	.short	(.L_1 - .L_0)
	.align		4
.L_0:
        /*0004*/ 	.word	index@(_Z16reduction_kernelPKfPfi)
        /*0008*/ 	.word	0x0000000b


	//----- nvinfo : EIATTR_FRAME_SIZE
	.align		4
.L_1:
        /*000c*/ 	.byte	0x04, 0x11
        /*000e*/ 	.short	(.L_3 - .L_2)
	.align		4
.L_2:
        /*0010*/ 	.word	index@(_Z16reduction_kernelPKfPfi)
        /*0014*/ 	.word	0x00000000


	//----- nvinfo : EIATTR_MIN_STACK_SIZE
	.align		4
.L_3:
        /*0018*/ 	.byte	0x04, 0x12
        /*001a*/ 	.short	(.L_5 - .L_4)
	.align		4
.L_4:
        /*001c*/ 	.word	index@(_Z16reduction_kernelPKfPfi)
        /*0020*/ 	.word	0x00000000
.L_5:


//--------------------- .nv.compat                --------------------------
	.section	.nv.compat,"",@"SHT_CUDA_COMPAT_INFO"
	.align	4
        /*0000*/ 	.byte	0x02, 0x09, 0x00, 0x00, 0x02, 0x02, 0x01, 0x00, 0x02, 0x05, 0x05, 0x00, 0x03, 0x07, 0x01, 0x01
        /*0010*/ 	.byte	0x02, 0x03, 0x00, 0x00, 0x02, 0x06, 0x01, 0x00, 0x04, 0x0b, 0x08, 0x00, 0x09, 0x00, 0x00, 0x00
        /*0020*/ 	.byte	0x00, 0x00, 0x00, 0x00


//--------------------- .nv.info._Z16reduction_kernelPKfPfi --------------------------
	.section	.nv.info._Z16reduction_kernelPKfPfi,"",@"SHT_CUDA_INFO"
	.sectionflags	@""
	.align	4


	//----- nvinfo : EIATTR_CUDA_API_VERSION
	.align		4
        /*0000*/ 	.byte	0x04, 0x37
        /*0002*/ 	.short	(.L_7 - .L_6)
.L_6:
        /*0004*/ 	.word	0x00000082


	//----- nvinfo : EIATTR_KPARAM_INFO
	.align		4
.L_7:
        /*0008*/ 	.byte	0x04, 0x17
        /*000a*/ 	.short	(.L_9 - .L_8)
.L_8:
        /*000c*/ 	.word	0x00000000
        /*0010*/ 	.short	0x0002
        /*0012*/ 	.short	0x0010
        /*0014*/ 	.byte	0x00, 0xf0, 0x11, 0x00


	//----- nvinfo : EIATTR_KPARAM_INFO
	.align		4
.L_9:
        /*0018*/ 	.byte	0x04, 0x17
        /*001a*/ 	.short	(.L_11 - .L_10)
.L_10:
        /*001c*/ 	.word	0x00000000
        /*0020*/ 	.short	0x0001
        /*0022*/ 	.short	0x0008
        /*0024*/ 	.byte	0x00, 0xf5, 0x21, 0x00


	//----- nvinfo : EIATTR_KPARAM_INFO
	.align		4
.L_11:
        /*0028*/ 	.byte	0x04, 0x17
        /*002a*/ 	.short	(.L_13 - .L_12)
.L_12:
        /*002c*/ 	.word	0x00000000
        /*0030*/ 	.short	0x0000
        /*0032*/ 	.short	0x0000
        /*0034*/ 	.byte	0x00, 0xf5, 0x21, 0x00


	//----- nvinfo : EIATTR_SPARSE_MMA_MASK
	.align		4
.L_13:
        /*0038*/ 	.byte	0x03, 0x50
        /*003a*/ 	.short	0x0000


	//----- nvinfo : EIATTR_MAXREG_COUNT
	.align		4
        /*003c*/ 	.byte	0x03, 0x1b
        /*003e*/ 	.short	0x00ff


	//----- nvinfo : EIATTR_NUM_BARRIERS
	.align		4
        /*0040*/ 	.byte	0x02, 0x4c
        /*0042*/ 	.byte	0x01
	.zero		1


	//----- nvinfo : EIATTR_MERCURY_ISA_VERSION
	.align		4
        /*0044*/ 	.byte	0x03, 0x5f
        /*0046*/ 	.short	0x0101


	//----- nvinfo : EIATTR_VRC_CTA_INIT_COUNT
	.align		4
        /*0048*/ 	.byte	0x02, 0x4a
	.zero		1
	.zero		1


	//----- nvinfo : EIATTR_EXIT_INSTR_OFFSETS
	.align		4
        /*004c*/ 	.byte	0x04, 0x1c
        /*004e*/ 	.short	(.L_15 - .L_14)


	//   ....[0]....
.L_14:
        /*0050*/ 	.word	0x00000210


	//   ....[1]....
        /*0054*/ 	.word	0x00000290


	//----- nvinfo : EIATTR_CBANK_PARAM_SIZE
	.align		4
.L_15:
        /*0058*/ 	.byte	0x03, 0x19
        /*005a*/ 	.short	0x0014


	//----- nvinfo : EIATTR_PARAM_CBANK
	.align		4
        /*005c*/ 	.byte	0x04, 0x0a
        /*005e*/ 	.short	(.L_17 - .L_16)
	.align		4
.L_16:
        /*0060*/ 	.word	index@(.nv.constant0._Z16reduction_kernelPKfPfi)
        /*0064*/ 	.short	0x0380
        /*0066*/ 	.short	0x0014


	//----- nvinfo : EIATTR_SW_WAR
	.align		4
.L_17:
        /*0068*/ 	.byte	0x04, 0x36
        /*006a*/ 	.short	(.L_19 - .L_18)
.L_18:
        /*006c*/ 	.word	0x00000008
.L_19:


//--------------------- .nv.callgraph             --------------------------
	.section	.nv.callgraph,"",@"SHT_CUDA_CALLGRAPH"
	.align	4
	.sectionentsize	8
	.align		4
        /*0000*/ 	.word	0x00000000
	.align		4
        /*0004*/ 	.word	0xffffffff
	.align		4
        /*0008*/ 	.word	0x00000000
	.align		4
        /*000c*/ 	.word	0xfffffffe
	.align		4
        /*0010*/ 	.word	0x00000000
	.align		4
        /*0014*/ 	.word	0xfffffffd
	.align		4
        /*0018*/ 	.word	0x00000000
	.align		4
        /*001c*/ 	.word	0xfffffffc


//--------------------- .text._Z16reduction_kernelPKfPfi --------------------------
	.section	.text._Z16reduction_kernelPKfPfi,"ax",@progbits
	.align	128
        .global         _Z16reduction_kernelPKfPfi
        .type           _Z16reduction_kernelPKfPfi,@function
        .size           _Z16reduction_kernelPKfPfi,(.L_x_3 - _Z16reduction_kernelPKfPfi)
        .other          _Z16reduction_kernelPKfPfi,@"STO_CUDA_ENTRY STV_DEFAULT"
_Z16reduction_kernelPKfPfi:
.text._Z16reduction_kernelPKfPfi:
[----:B------:R-:W-:Y:S01]  /*0000*/  LDC R1, c[0x0][0x37c] ;  /* 0x0000df00ff017b82 */ /* 0x000fe20000000800 */
[----:B------:R-:W0:Y:S01]  /*0010*/  S2R R6, SR_TID.X ;  /* 0x0000000000067919 */ /* 0x000e220000002100 */
[----:B------:R-:W0:Y:S01]  /*0020*/  LDCU UR8, c[0x0][0x360] ;  /* 0x00006c00ff0877ac */ /* 0x000e220008000800 */
[----:B------:R-:W-:Y:S01]  /*0030*/  IMAD.MOV.U32 R4, RZ, RZ, RZ ;  /* 0x000000ffff047224 */ /* 0x000fe200078e00ff */
[----:B------:R-:W0:Y:S01]  /*0040*/  S2R R7, SR_CTAID.X ;  /* 0x0000000000077919 */ /* 0x000e220000002500 */
[----:B------:R-:W1:Y:S01]  /*0050*/  LDCU UR4, c[0x0][0x390] ;  /* 0x00007200ff0477ac */ /* 0x000e620008000800 */
[----:B------:R-:W2:Y:S01]  /*0060*/  LDCU.64 UR6, c[0x0][0x358] ;  /* 0x00006b00ff0677ac */ /* 0x000ea20008000a00 */
[----:B0-----:R-:W-:-:S05]  /*0070*/  IMAD R5, R7, UR8, R6 ;  /* 0x0000000807057c24 */ /* 0x001fca000f8e0206 */
[----:B-1----:R-:W-:-:S13]  /*0080*/  ISETP.GE.AND P0, PT, R5, UR4, PT ;  /* 0x0000000405007c0c */ /* 0x002fda000bf06270 */
[----:B------:R-:W0:Y:S02]  /*0090*/  @!P0 LDC.64 R2, c[0x0][0x380] ;  /* 0x0000e000ff028b82 */ /* 0x000e240000000a00 */
[----:B0-----:R-:W-:-:S05]  /*00a0*/  @!P0 IMAD.WIDE R2, R5, 0x4, R2 ;  /* 0x0000000405028825 */ /* 0x001fca00078e0202 */
[----:B--2---:R-:W2:Y:S01]  /*00b0*/  @!P0 LDG.E R4, desc[UR6][R2.64] ;  /* 0x0000000602048981 */ /* 0x004ea2000c1e1900 */
[----:B------:R-:W0:Y:S01]  /*00c0*/  S2UR UR5, SR_CgaCtaId ;  /* 0x00000000000579c3 */ /* 0x000e220000008800 */
[----:B------:R-:W-:Y:S01]  /*00d0*/  IMAD.U32 R0, RZ, RZ, UR8 ;  /* 0x00000008ff007e24 */ /* 0x000fe2000f8e00ff */
[----:B------:R-:W-:Y:S01]  /*00e0*/  UMOV UR4, 0x400 ;  /* 0x0000040000047882 */ /* 0x000fe20000000000 */
[----:B------:R-:W-:-:S03]  /*00f0*/  ISETP.NE.AND P0, PT, R6, RZ, PT ;  /* 0x000000ff0600720c */ /* 0x000fc60003f05270 */
[----:B------:R-:W-:Y:S01]  /*0100*/  ISETP.GE.U32.AND P1, PT, R0, 0x2, PT ;  /* 0x000000020000780c */ /* 0x000fe20003f26070 */
[----:B0-----:R-:W-:-:S06]  /*0110*/  ULEA UR4, UR5, UR4, 0x18 ;  /* 0x0000000405047291 */ /* 0x001fcc000f8ec0ff */
[----:B------:R-:W-:-:S05]  /*0120*/  LEA R5, R6, UR4, 0x2 ;  /* 0x0000000406057c11 */ /* 0x000fca000f8e10ff */
[----:B--2---:R0:W-:Y:S01]  /*0130*/  STS [R5], R4 ;  /* 0x0000000405007388 */ /* 0x0041e20000000800 */
[----:B------:R-:W-:Y:S06]  /*0140*/  BAR.SYNC.DEFER_BLOCKING 0x0 ;  /* 0x0000000000007b1d */ /* 0x000fec0000010000 */
[----:B------:R-:W-:Y:S05]  /*0150*/  @!P1 BRA `(.L_x_0) ;  /* 0x00000000002c9947 */ /* 0x000fea0003800000 */
.L_x_1:
[----:B------:R-:W-:-:S04]  /*0160*/  SHF.R.U32.HI R8, RZ, 0x1, R0 ;  /* 0x00000001ff087819 */ /* 0x000fc80000011600 */
[----:B------:R-:W-:-:S13]  /*0170*/  ISETP.GE.U32.AND P1, PT, R6, R8, PT ;  /* 0x000000080600720c */ /* 0x000fda0003f26070 */
[----:B------:R-:W-:Y:S01]  /*0180*/  @!P1 LEA R2, R8, R5, 0x2 ;  /* 0x0000000508029211 */ /* 0x000fe200078e10ff */
[----:B------:R-:W-:Y:S05]  /*0190*/  @!P1 LDS R3, [R5] ;  /* 0x0000000005039984 */ /* 0x000fea0000000800 */
[----:B------:R-:W0:Y:S02]  /*01a0*/  @!P1 LDS R2, [R2] ;  /* 0x0000000002029984 */ /* 0x000e240000000800 */
[----:B0-----:R-:W-:-:S05]  /*01b0*/  @!P1 FADD R4, R2, R3 ;  /* 0x0000000302049221 */ /* 0x001fca0000000000 */
[----:B------:R1:W-:Y:S01]  /*01c0*/  @!P1 STS [R5], R4 ;  /* 0x0000000405009388 */ /* 0x0003e20000000800 */
[----:B------:R-:W-:Y:S01]  /*01d0*/  BAR.SYNC.DEFER_BLOCKING 0x0 ;  /* 0x0000000000007b1d */ /* 0x000fe20000010000 */
[----:B------:R-:W-:Y:S01]  /*01e0*/  ISETP.GT.U32.AND P1, PT, R0, 0x3, PT ;  /* 0x000000030000780c */ /* 0x000fe20003f24070 */
[----:B------:R-:W-:-:S12]  /*01f0*/  IMAD.MOV.U32 R0, RZ, RZ, R8 ;  /* 0x000000ffff007224 */ /* 0x000fd800078e0008 */
[----:B-1----:R-:W-:Y:S05]  /*0200*/  @P1 BRA `(.L_x_1) ;  /* 0xfffffffc00d41947 */ /* 0x002fea000383ffff */
.L_x_0:
[----:B------:R-:W-:Y:S05]  /*0210*/  @P0 EXIT ;  /* 0x000000000000094d */ /* 0x000fea0003800000 */
[----:B------:R-:W1:Y:S01]  /*0220*/  S2UR UR5, SR_CgaCtaId ;  /* 0x00000000000579c3 */ /* 0x000e620000008800 */
[----:B------:R-:W-:-:S07]  /*0230*/  UMOV UR4, 0x400 ;  /* 0x0000040000047882 */ /* 0x000fce0000000000 */
[----:B------:R-:W2:Y:S01]  /*0240*/  LDC.64 R2, c[0x0][0x388] ;  /* 0x0000e200ff027b82 */ /* 0x000ea20000000a00 */
[----:B-1----:R-:W-:Y:S01]  /*0250*/  ULEA UR4, UR5, UR4, 0x18 ;  /* 0x0000000405047291 */ /* 0x002fe2000f8ec0ff */
[----:B--2---:R-:W-:-:S08]  /*0260*/  IMAD.WIDE.U32 R2, R7, 0x4, R2 ;  /* 0x0000000407027825 */ /* 0x004fd000078e0002 */
[----:B0-----:R-:W0:Y:S04]  /*0270*/  LDS R5, [UR4] ;  /* 0x00000004ff057984 */ /* 0x001e280008000800 */
[----:B0-----:R-:W-:Y:S01]  /*0280*/  STG.E desc[UR6][R2.64], R5 ;  /* 0x0000000502007986 */ /* 0x001fe2000c101906 */
[----:B------:R-:W-:Y:S05]  /*0290*/  EXIT ;  /* 0x000000000000794d */ /* 0x000fea0003800000 */
.L_x_2:
[----:B------:R-:W-:-:S00]  /*02a0*/  BRA `(.L_x_2) ;  /* 0xfffffffc00fc7947 */ /* 0x000fc0000383ffff */
[----:B------:R-:W-:-:S00]  /*02b0*/  NOP ;  /* 0x0000000000007918 */ /* 0x000fc00000000000 */
        /* <DEDUP_REMOVED lines=12> */
.L_x_3:


//--------------------- .nv.shared._Z16reduction_kernelPKfPfi --------------------------
	.section	.nv.shared._Z16reduction_kernelPKfPfi,"aw",@nobits
	.sectionflags	@""
	.align	4
.nv.shared._Z16reduction_kernelPKfPfi:
	.zero		2048


//--------------------- .nv.shared.reserved.0     --------------------------
	.section	.nv.shared.reserved.0,"aw",@nobits
	.weak		__nv_reservedSMEM_offset_0_alias
	.size		__nv_reservedSMEM_offset_0_alias, 0, 64
	.other		__nv_reservedSMEM_offset_0_alias,@"STO_CUDA_RESERVED_SHARED STV_DEFAULT"
__nv_reservedSMEM_offset_0_alias:
	.zero		0
	.zero		64


//--------------------- .nv.constant0._Z16reduction_kernelPKfPfi --------------------------
	.section	.nv.constant0._Z16reduction_kernelPKfPfi,"a",@progbits
	.sectionflags	@""
	.align	4
.nv.constant0._Z16reduction_kernelPKfPfi:
	.zero		916


//--------------------- SYMBOLS --------------------------

	.type		.nv.reservedSmem.offset0,@object
	.size		.nv.reservedSmem.offset0,0x4
	.type		.nv.reservedSmem.cap,@object
	.size		.nv.reservedSmem.cap,0x4
